//
// Generated by NVIDIA NVVM Compiler
//
// Compiler Build ID: CL-36424714
// Cuda compilation tools, release 13.0, V13.0.88
// Based on NVVM 20.0.0
//

.version 9.0
.target sm_100
.address_size 64

	// .globl	_Z10cuda_hellov
.extern .func  (.param .b32 func_retval0) vprintf
(
	.param .b64 vprintf_param_0,
	.param .b64 vprintf_param_1
)
;
.global .align 1 .b8 $str[24] = {72, 101, 108, 108, 111, 32, 87, 111, 114, 108, 100, 32, 102, 114, 111, 109, 32, 71, 80, 85, 49, 33, 10};

.visible .entry _Z10cuda_hellov()
{
	.reg .b32 	%r<3>;
	.reg .b64 	%rd<3>;

	mov.u64 	%rd1, $str;
	cvta.global.u64 	%rd2, %rd1;
	{ // callseq 0, 0
	.param .b64 param0;
	st.param.b64 	[param0], %rd2;
	.param .b64 param1;
	st.param.b64 	[param1], 0;
	.param .b32 retval0;
	call.uni (retval0), 
	vprintf, 
	(
	param0, 
	param1
	);
	ld.param.b32 	%r1, [retval0];
	} // callseq 0
	ret;

}


// ===== COMPILED SASS (sm_100) =====

	.target	sm_100

	.elftype	@"ET_EXEC"


//--------------------- .note.nv.tkinfo           --------------------------
	.section	.note.nv.tkinfo,"",@"SHT_NOTE"
	.sectionflags	@"SHF_NOTE_NV_TKINFO"
	.tkinfo
        /*0018*/ 	.word	0x00000002
        /*0030*/ 	.string	""
        /*0030*/ 	.string	"ptxas"
        /*0030*/ 	.string	"Cuda compilation tools, release 13.0, V13.0.88"
        /*0030*/ 	.string	"Build cuda_13.0.r13.0/compiler.36424714_0"
        /*0030*/ 	.string	"-arch sm_100 -m 64 "



//--------------------- .note.nv.cuinfo           --------------------------
	.section	.note.nv.cuinfo,"",@"SHT_NOTE"
	.sectionflags	@"SHF_NOTE_NV_CUINFO"
        /*0018*/ 	.short	0x0002
        /*001a*/ 	.short	0x0064
        /*001c*/ 	.short	0x0082
	.zero		2


//--------------------- .nv.info                  --------------------------
	.section	.nv.info,"",@"SHT_CUDA_INFO"
	.align	4


	//----- nvinfo : EIATTR_REGCOUNT
	.align		4
        /*0000*/ 	.byte	0x04, 0x2f
        /*0002*/ 	.short	(.L_2 - .L_1)
	.align		4
.L_1:
        /*0004*/ 	.word	index@(_Z10cuda_hellov)
        /*0008*/ 	.word	0x00000018


	//----- nvinfo : EIATTR_FRAME_SIZE
	.align		4
.L_2:
        /*000c*/ 	.byte	0x04, 0x11
        /*000e*/ 	.short	(.L_4 - .L_3)
	.align		4
.L_3:
        /*0010*/ 	.word	index@(_Z10cuda_hellov)
        /*0014*/ 	.word	0x00000000


	//----- nvinfo : EIATTR_MIN_STACK_SIZE
	.align		4
.L_4:
        /*0018*/ 	.byte	0x04, 0x12
        /*001a*/ 	.short	(.L_6 - .L_5)
	.align		4
.L_5:
        /*001c*/ 	.word	index@(_Z10cuda_hellov)
        /*0020*/ 	.word	0x00000000
.L_6:


//--------------------- .nv.compat                --------------------------
	.section	.nv.compat,"",@"SHT_CUDA_COMPAT_INFO"
	.align	4
        /*0000*/ 	.byte	0x02, 0x09, 0x00, 0x00, 0x02, 0x02, 0x01, 0x00, 0x02, 0x05, 0x05, 0x00, 0x03, 0x07, 0x01, 0x01
        /*0010*/ 	.byte	0x02, 0x03, 0x00, 0x00, 0x02, 0x06, 0x01, 0x00, 0x04, 0x0b, 0x08, 0x00, 0x09, 0x00, 0x00, 0x00
        /*0020*/ 	.byte	0x00, 0x00, 0x00, 0x00


//--------------------- .nv.info._Z10cuda_hellov  --------------------------
	.section	.nv.info._Z10cuda_hellov,"",@"SHT_CUDA_INFO"
	.sectionflags	@""
	.align	4


	//----- nvinfo : EIATTR_CUDA_API_VERSION
	.align		4
        /*0000*/ 	.byte	0x04, 0x37
        /*0002*/ 	.short	(.L_8 - .L_7)
.L_7:
        /*0004*/ 	.word	0x00000082


	//----- nvinfo : EIATTR_SPARSE_MMA_MASK
	.align		4
.L_8:
        /*0008*/ 	.byte	0x03, 0x50
        /*000a*/ 	.short	0x0000


	//----- nvinfo : EIATTR_MAXREG_COUNT
	.align		4
        /*000c*/ 	.byte	0x03, 0x1b
        /*000e*/ 	.short	0x00ff


	//----- nvinfo : EIATTR_EXTERNS
	.align		4
        /*0010*/ 	.byte	0x04, 0x0f
        /*0012*/ 	.short	(.L_10 - .L_9)


	//   ....[0]....
	.align		4
.L_9:
        /*0014*/ 	.word	index@(vprintf)


	//----- nvinfo : EIATTR_MERCURY_ISA_VERSION
	.align		4
.L_10:
        /*0018*/ 	.byte	0x03, 0x5f
        /*001a*/ 	.short	0x0101


	//----- nvinfo : EIATTR_VRC_CTA_INIT_COUNT
	.align		4
        /*001c*/ 	.byte	0x02, 0x4a
	.zero		1
	.zero		1


	//----- nvinfo : EIATTR_SYSCALL_OFFSETS
	.align		4
        /*0020*/ 	.byte	0x04, 0x46
        /*0022*/ 	.short	(.L_12 - .L_11)


	//   ....[0]....
.L_11:
        /*0024*/ 	.word	0x00000080


	//----- nvinfo : EIATTR_EXIT_INSTR_OFFSETS
	.align		4
.L_12:
        /*0028*/ 	.byte	0x04, 0x1c
        /*002a*/ 	.short	(.L_14 - .L_13)


	//   ....[0]....
.L_13:
        /*002c*/ 	.word	0x00000090


	//----- nvinfo : EIATTR_SW_WAR
	.align		4
.L_14:
        /*0030*/ 	.byte	0x04, 0x36
        /*0032*/ 	.short	(.L_16 - .L_15)
.L_15:
        /*0034*/ 	.word	0x00000008
.L_16:


//--------------------- .nv.callgraph             --------------------------
	.section	.nv.callgraph,"",@"SHT_CUDA_CALLGRAPH"
	.align	4
	.sectionentsize	8
	.align		4
        /*0000*/ 	.word	0x00000000
	.align		4
        /*0004*/ 	.word	0xffffffff
	.align		4
        /*0008*/ 	.word	index@(_Z10cuda_hellov)
	.align		4
        /*000c*/ 	.word	index@(vprintf)
	.align		4
        /*0010*/ 	.word	0x00000000
	.align		4
        /*0014*/ 	.word	0xfffffffe
	.align		4
        /*0018*/ 	.word	0x00000000
	.align		4
        /*001c*/ 	.word	0xfffffffd
	.align		4
        /*0020*/ 	.word	0x00000000
	.align		4
        /*0024*/ 	.word	0xfffffffc


//--------------------- .nv.constant4             --------------------------
	.section	.nv.constant4,"a",@progbits
	.align	8
	.align		8
.nv.constant4:
        /*0000*/ 	.dword	vprintf
	.align		8
        /*0008*/ 	.dword	$str


//--------------------- .text._Z10cuda_hellov     --------------------------
	.section	.text._Z10cuda_hellov,"ax",@progbits
	.align	128
        .global         _Z10cuda_hellov
        .type           _Z10cuda_hellov,@function
        .size           _Z10cuda_hellov,(.L_x_2 - _Z10cuda_hellov)
        .other          _Z10cuda_hellov,@"STO_CUDA_ENTRY STV_DEFAULT"
_Z10cuda_hellov:
.text._Z10cuda_hellov:
[----:B------:R-:W0:Y:S01]  /*0000*/  LDC R1, c[0x0][0x37c] ;  /* 0x0000df00ff017b82 */ /* 0x000e220000000800 */
[----:B------:R-:W-:Y:S01]  /*0010*/  MOV R0, 0x0 ;  /* 0x0000000000007802 */ /* 0x000fe20000000f00 */
[----:B------:R-:W1:Y:S01]  /*0020*/  LDCU.64 UR4, c[0x4][0x8] ;  /* 0x01000100ff0477ac */ /* 0x000e620008000a00 */
[----:B------:R-:W-:-:S05]  /*0030*/  CS2R R6, SRZ ;  /* 0x0000000000067805 */ /* 0x000fca000001ff00 */
[----:B------:R2:W3:Y:S01]  /*0040*/  LDC.64 R2, c[0x4][R0] ;  /* 0x0100000000027b82 */ /* 0x0004e20000000a00 */
[----:B-1----:R-:W-:Y:S02]  /*0050*/  IMAD.U32 R4, RZ, RZ, UR4 ;  /* 0x00000004ff047e24 */ /* 0x002fe4000f8e00ff */
[----:B--2---:R-:W-:-:S07]  /*0060*/  IMAD.U32 R5, RZ, RZ, UR5 ;  /* 0x00000005ff057e24 */ /* 0x004fce000f8e00ff */
[----:B------:R-:W-:-:S07]  /*0070*/  LEPC R20, `(.L_x_0) ;  /* 0x000000001014794e */ /* 0x000fce0000000000 */
[----:B0--3--:R-:W-:Y:S05]  /*0080*/  CALL.ABS.NOINC R2 ;  /* 0x0000000002007343 */ /* 0x009fea0003c00000 */
.L_x_0:
[----:B------:R-:W-:Y:S05]  /*0090*/  EXIT ;  /* 0x000000000000794d */ /* 0x000fea0003800000 */
.L_x_1:
[----:B------:R-:W-:-:S00]  /*00a0*/  BRA `(.L_x_1) ;  /* 0xfffffffc00fc7947 */ /* 0x000fc0000383ffff */
[----:B------:R-:W-:-:S00]  /*00b0*/  NOP ;  /* 0x0000000000007918 */ /* 0x000fc00000000000 */
        /* <DEDUP_REMOVED lines=12> */
.L_x_2:


//--------------------- .nv.global.init           --------------------------
	.section	.nv.global.init,"aw",@progbits
.nv.global.init:
	.type		$str,@object
	.size		$str,(.L_0 - $str)
$str:
        /*0000*/ 	.byte	0x48, 0x65, 0x6c, 0x6c, 0x6f, 0x20, 0x57, 0x6f, 0x72, 0x6c, 0x64, 0x20, 0x66, 0x72, 0x6f, 0x6d
        /*0010*/ 	.byte	0x20, 0x47, 0x50, 0x55, 0x31, 0x21, 0x0a, 0x00
.L_0:


//--------------------- .nv.shared.reserved.0     --------------------------
	.section	.nv.shared.reserved.0,"aw",@nobits
	.weak		__nv_reservedSMEM_offset_0_alias
	.size		__nv_reservedSMEM_offset_0_alias, 0, 64
	.other		__nv_reservedSMEM_offset_0_alias,@"STO_CUDA_RESERVED_SHARED STV_DEFAULT"
__nv_reservedSMEM_offset_0_alias:
	.zero		0
	.zero		64


//--------------------- .nv.constant0._Z10cuda_hellov --------------------------
	.section	.nv.constant0._Z10cuda_hellov,"a",@progbits
	.sectionflags	@""
	.align	4
.nv.constant0._Z10cuda_hellov:
	.zero		896


//--------------------- SYMBOLS --------------------------

	.type		.nv.reservedSmem.offset0,@object
	.size		.nv.reservedSmem.offset0,0x4
	.type		vprintf,@function
